//
// Generated by NVIDIA NVVM Compiler
//
// Compiler Build ID: CL-36424714
// Cuda compilation tools, release 13.0, V13.0.88
// Based on NVVM 20.0.0
//

.version 9.0
.target sm_100
.address_size 64

	// .globl	_Z9AddKerneliiPi

.visible .entry _Z9AddKerneliiPi(
	.param .u32 _Z9AddKerneliiPi_param_0,
	.param .u32 _Z9AddKerneliiPi_param_1,
	.param .u64 .ptr .align 1 _Z9AddKerneliiPi_param_2
)
{
	.reg .b32 	%r<4>;
	.reg .b64 	%rd<3>;

	ld.param.u32 	%r1, [_Z9AddKerneliiPi_param_0];
	ld.param.u32 	%r2, [_Z9AddKerneliiPi_param_1];
	ld.param.u64 	%rd1, [_Z9AddKerneliiPi_param_2];
	cvta.to.global.u64 	%rd2, %rd1;
	add.s32 	%r3, %r2, %r1;
	st.global.u32 	[%rd2], %r3;
	ret;

}
	// .globl	_Z13AddPlusKernelPiS_S_
.visible .entry _Z13AddPlusKernelPiS_S_(
	.param .u64 .ptr .align 1 _Z13AddPlusKernelPiS_S__param_0,
	.param .u64 .ptr .align 1 _Z13AddPlusKernelPiS_S__param_1,
	.param .u64 .ptr .align 1 _Z13AddPlusKernelPiS_S__param_2
)
{
	.reg .pred 	%p<2>;
	.reg .b32 	%r<5>;
	.reg .b64 	%rd<11>;

	ld.param.u64 	%rd1, [_Z13AddPlusKernelPiS_S__param_0];
	ld.param.u64 	%rd2, [_Z13AddPlusKernelPiS_S__param_1];
	ld.param.u64 	%rd3, [_Z13AddPlusKernelPiS_S__param_2];
	mov.u32 	%r1, %ctaid.x;
	setp.gt.u32 	%p1, %r1, 9;
	@%p1 bra 	$L__BB1_2;
	cvta.to.global.u64 	%rd4, %rd1;
	cvta.to.global.u64 	%rd5, %rd2;
	cvta.to.global.u64 	%rd6, %rd3;
	mul.wide.u32 	%rd7, %r1, 4;
	add.s64 	%rd8, %rd4, %rd7;
	ld.global.u32 	%r2, [%rd8];
	add.s64 	%rd9, %rd5, %rd7;
	ld.global.u32 	%r3, [%rd9];
	add.s32 	%r4, %r3, %r2;
	add.s64 	%rd10, %rd6, %rd7;
	st.global.u32 	[%rd10], %r4;
$L__BB1_2:
	ret;

}


// ===== COMPILED SASS (sm_100) =====

	.target	sm_100

	.elftype	@"ET_EXEC"


//--------------------- .note.nv.tkinfo           --------------------------
	.section	.note.nv.tkinfo,"",@"SHT_NOTE"
	.sectionflags	@"SHF_NOTE_NV_TKINFO"
	.tkinfo
        /*0018*/ 	.word	0x00000002
        /*0030*/ 	.string	""
        /*0030*/ 	.string	"ptxas"
        /*0030*/ 	.string	"Cuda compilation tools, release 13.0, V13.0.88"
        /*0030*/ 	.string	"Build cuda_13.0.r13.0/compiler.36424714_0"
        /*0030*/ 	.string	"-arch sm_100 -m 64 "



//--------------------- .note.nv.cuinfo           --------------------------
	.section	.note.nv.cuinfo,"",@"SHT_NOTE"
	.sectionflags	@"SHF_NOTE_NV_CUINFO"
        /*0018*/ 	.short	0x0002
        /*001a*/ 	.short	0x0064
        /*001c*/ 	.short	0x0082
	.zero		2


//--------------------- .nv.info                  --------------------------
	.section	.nv.info,"",@"SHT_CUDA_INFO"
	.align	4


	//----- nvinfo : EIATTR_REGCOUNT
	.align		4
        /*0000*/ 	.byte	0x04, 0x2f
        /*0002*/ 	.short	(.L_1 - .L_0)
	.align		4
.L_0:
        /*0004*/ 	.word	index@(_Z9AddKerneliiPi)
        /*0008*/ 	.word	0x00000008


	//----- nvinfo : EIATTR_FRAME_SIZE
	.align		4
.L_1:
        /*000c*/ 	.byte	0x04, 0x11
        /*000e*/ 	.short	(.L_3 - .L_2)
	.align		4
.L_2:
        /*0010*/ 	.word	index@(_Z9AddKerneliiPi)
        /*0014*/ 	.word	0x00000000


	//----- nvinfo : EIATTR_REGCOUNT
	.align		4
.L_3:
        /*0018*/ 	.byte	0x04, 0x2f
        /*001a*/ 	.short	(.L_5 - .L_4)
	.align		4
.L_4:
        /*001c*/ 	.word	index@(_Z13AddPlusKernelPiS_S_)
        /*0020*/ 	.word	0x0000000c


	//----- nvinfo : EIATTR_FRAME_SIZE
	.align		4
.L_5:
        /*0024*/ 	.byte	0x04, 0x11
        /*0026*/ 	.short	(.L_7 - .L_6)
	.align		4
.L_6:
        /*0028*/ 	.word	index@(_Z13AddPlusKernelPiS_S_)
        /*002c*/ 	.word	0x00000000


	//----- nvinfo : EIATTR_MIN_STACK_SIZE
	.align		4
.L_7:
        /*0030*/ 	.byte	0x04, 0x12
        /*0032*/ 	.short	(.L_9 - .L_8)
	.align		4
.L_8:
        /*0034*/ 	.word	index@(_Z13AddPlusKernelPiS_S_)
        /*0038*/ 	.word	0x00000000


	//----- nvinfo : EIATTR_MIN_STACK_SIZE
	.align		4
.L_9:
        /*003c*/ 	.byte	0x04, 0x12
        /*003e*/ 	.short	(.L_11 - .L_10)
	.align		4
.L_10:
        /*0040*/ 	.word	index@(_Z9AddKerneliiPi)
        /*0044*/ 	.word	0x00000000
.L_11:


//--------------------- .nv.compat                --------------------------
	.section	.nv.compat,"",@"SHT_CUDA_COMPAT_INFO"
	.align	4
        /*0000*/ 	.byte	0x02, 0x09, 0x00, 0x00, 0x02, 0x02, 0x01, 0x00, 0x02, 0x05, 0x05, 0x00, 0x03, 0x07, 0x01, 0x01
        /*0010*/ 	.byte	0x02, 0x03, 0x00, 0x00, 0x02, 0x06, 0x01, 0x00, 0x04, 0x0b, 0x08, 0x00, 0x09, 0x00, 0x00, 0x00
        /*0020*/ 	.byte	0x00, 0x00, 0x00, 0x00


//--------------------- .nv.info._Z13AddPlusKernelPiS_S_ --------------------------
	.section	.nv.info._Z13AddPlusKernelPiS_S_,"",@"SHT_CUDA_INFO"
	.sectionflags	@""
	.align	4


	//----- nvinfo : EIATTR_CUDA_API_VERSION
	.align		4
        /*0000*/ 	.byte	0x04, 0x37
        /*0002*/ 	.short	(.L_13 - .L_12)
.L_12:
        /*0004*/ 	.word	0x00000082


	//----- nvinfo : EIATTR_KPARAM_INFO
	.align		4
.L_13:
        /*0008*/ 	.byte	0x04, 0x17
        /*000a*/ 	.short	(.L_15 - .L_14)
.L_14:
        /*000c*/ 	.word	0x00000000
        /*0010*/ 	.short	0x0002
        /*0012*/ 	.short	0x0010
        /*0014*/ 	.byte	0x00, 0xf5, 0x21, 0x00


	//----- nvinfo : EIATTR_KPARAM_INFO
	.align		4
.L_15:
        /*0018*/ 	.byte	0x04, 0x17
        /*001a*/ 	.short	(.L_17 - .L_16)
.L_16:
        /*001c*/ 	.word	0x00000000
        /*0020*/ 	.short	0x0001
        /*0022*/ 	.short	0x0008
        /*0024*/ 	.byte	0x00, 0xf5, 0x21, 0x00


	//----- nvinfo : EIATTR_KPARAM_INFO
	.align		4
.L_17:
        /*0028*/ 	.byte	0x04, 0x17
        /*002a*/ 	.short	(.L_19 - .L_18)
.L_18:
        /*002c*/ 	.word	0x00000000
        /*0030*/ 	.short	0x0000
        /*0032*/ 	.short	0x0000
        /*0034*/ 	.byte	0x00, 0xf5, 0x21, 0x00


	//----- nvinfo : EIATTR_SPARSE_MMA_MASK
	.align		4
.L_19:
        /*0038*/ 	.byte	0x03, 0x50
        /*003a*/ 	.short	0x0000


	//----- nvinfo : EIATTR_MAXREG_COUNT
	.align		4
        /*003c*/ 	.byte	0x03, 0x1b
        /*003e*/ 	.short	0x00ff


	//----- nvinfo : EIATTR_MERCURY_ISA_VERSION
	.align		4
        /*0040*/ 	.byte	0x03, 0x5f
        /*0042*/ 	.short	0x0101


	//----- nvinfo : EIATTR_VRC_CTA_INIT_COUNT
	.align		4
        /*0044*/ 	.byte	0x02, 0x4a
	.zero		1
	.zero		1


	//----- nvinfo : EIATTR_EXIT_INSTR_OFFSETS
	.align		4
        /*0048*/ 	.byte	0x04, 0x1c
        /*004a*/ 	.short	(.L_21 - .L_20)


	//   ....[0]....
.L_20:
        /*004c*/ 	.word	0x00000030


	//   ....[1]....
        /*0050*/ 	.word	0x000000f0


	//----- nvinfo : EIATTR_CBANK_PARAM_SIZE
	.align		4
.L_21:
        /*0054*/ 	.byte	0x03, 0x19
        /*0056*/ 	.short	0x0018


	//----- nvinfo : EIATTR_PARAM_CBANK
	.align		4
        /*0058*/ 	.byte	0x04, 0x0a
        /*005a*/ 	.short	(.L_23 - .L_22)
	.align		4
.L_22:
        /*005c*/ 	.word	index@(.nv.constant0._Z13AddPlusKernelPiS_S_)
        /*0060*/ 	.short	0x0380
        /*0062*/ 	.short	0x0018


	//----- nvinfo : EIATTR_SW_WAR
	.align		4
.L_23:
        /*0064*/ 	.byte	0x04, 0x36
        /*0066*/ 	.short	(.L_25 - .L_24)
.L_24:
        /*0068*/ 	.word	0x00000008
.L_25:


//--------------------- .nv.info._Z9AddKerneliiPi --------------------------
	.section	.nv.info._Z9AddKerneliiPi,"",@"SHT_CUDA_INFO"
	.sectionflags	@""
	.align	4


	//----- nvinfo : EIATTR_CUDA_API_VERSION
	.align		4
        /*0000*/ 	.byte	0x04, 0x37
        /*0002*/ 	.short	(.L_27 - .L_26)
.L_26:
        /*0004*/ 	.word	0x00000082


	//----- nvinfo : EIATTR_KPARAM_INFO
	.align		4
.L_27:
        /*0008*/ 	.byte	0x04, 0x17
        /*000a*/ 	.short	(.L_29 - .L_28)
.L_28:
        /*000c*/ 	.word	0x00000000
        /*0010*/ 	.short	0x0002
        /*0012*/ 	.short	0x0008
        /*0014*/ 	.byte	0x00, 0xf5, 0x21, 0x00


	//----- nvinfo : EIATTR_KPARAM_INFO
	.align		4
.L_29:
        /*0018*/ 	.byte	0x04, 0x17
        /*001a*/ 	.short	(.L_31 - .L_30)
.L_30:
        /*001c*/ 	.word	0x00000000
        /*0020*/ 	.short	0x0001
        /*0022*/ 	.short	0x0004
        /*0024*/ 	.byte	0x00, 0xf0, 0x11, 0x00


	//----- nvinfo : EIATTR_KPARAM_INFO
	.align		4
.L_31:
        /*0028*/ 	.byte	0x04, 0x17
        /*002a*/ 	.short	(.L_33 - .L_32)
.L_32:
        /*002c*/ 	.word	0x00000000
        /*0030*/ 	.short	0x0000
        /*0032*/ 	.short	0x0000
        /*0034*/ 	.byte	0x00, 0xf0, 0x11, 0x00


	//----- nvinfo : EIATTR_SPARSE_MMA_MASK
	.align		4
.L_33:
        /*0038*/ 	.byte	0x03, 0x50
        /*003a*/ 	.short	0x0000


	//----- nvinfo : EIATTR_MAXREG_COUNT
	.align		4
        /*003c*/ 	.byte	0x03, 0x1b
        /*003e*/ 	.short	0x00ff


	//----- nvinfo : EIATTR_MERCURY_ISA_VERSION
	.align		4
        /*0040*/ 	.byte	0x03, 0x5f
        /*0042*/ 	.short	0x0101


	//----- nvinfo : EIATTR_VRC_CTA_INIT_COUNT
	.align		4
        /*0044*/ 	.byte	0x02, 0x4a
	.zero		1
	.zero		1


	//----- nvinfo : EIATTR_EXIT_INSTR_OFFSETS
	.align		4
        /*0048*/ 	.byte	0x04, 0x1c
        /*004a*/ 	.short	(.L_35 - .L_34)


	//   ....[0]....
.L_34:
        /*004c*/ 	.word	0x00000060


	//----- nvinfo : EIATTR_CBANK_PARAM_SIZE
	.align		4
.L_35:
        /*0050*/ 	.byte	0x03, 0x19
        /*0052*/ 	.short	0x0010


	//----- nvinfo : EIATTR_PARAM_CBANK
	.align		4
        /*0054*/ 	.byte	0x04, 0x0a
        /*0056*/ 	.short	(.L_37 - .L_36)
	.align		4
.L_36:
        /*0058*/ 	.word	index@(.nv.constant0._Z9AddKerneliiPi)
        /*005c*/ 	.short	0x0380
        /*005e*/ 	.short	0x0010


	//----- nvinfo : EIATTR_SW_WAR
	.align		4
.L_37:
        /*0060*/ 	.byte	0x04, 0x36
        /*0062*/ 	.short	(.L_39 - .L_38)
.L_38:
        /*0064*/ 	.word	0x00000008
.L_39:


//--------------------- .nv.callgraph             --------------------------
	.section	.nv.callgraph,"",@"SHT_CUDA_CALLGRAPH"
	.align	4
	.sectionentsize	8
	.align		4
        /*0000*/ 	.word	0x00000000
	.align		4
        /*0004*/ 	.word	0xffffffff
	.align		4
        /*0008*/ 	.word	0x00000000
	.align		4
        /*000c*/ 	.word	0xfffffffe
	.align		4
        /*0010*/ 	.word	0x00000000
	.align		4
        /*0014*/ 	.word	0xfffffffd
	.align		4
        /*0018*/ 	.word	0x00000000
	.align		4
        /*001c*/ 	.word	0xfffffffc


//--------------------- .text._Z13AddPlusKernelPiS_S_ --------------------------
	.section	.text._Z13AddPlusKernelPiS_S_,"ax",@progbits
	.align	128
        .global         _Z13AddPlusKernelPiS_S_
        .type           _Z13AddPlusKernelPiS_S_,@function
        .size           _Z13AddPlusKernelPiS_S_,(.L_x_2 - _Z13AddPlusKernelPiS_S_)
        .other          _Z13AddPlusKernelPiS_S_,@"STO_CUDA_ENTRY STV_DEFAULT"
_Z13AddPlusKernelPiS_S_:
.text._Z13AddPlusKernelPiS_S_:
[----:B------:R-:W-:Y:S01]  /*0000*/  LDC R1, c[0x0][0x37c] ;  /* 0x0000df00ff017b82 */ /* 0x000fe20000000800 */
[----:B------:R-:W0:Y:S02]  /*0010*/  S2R R9, SR_CTAID.X ;  /* 0x0000000000097919 */ /* 0x000e240000002500 */
[----:B0-----:R-:W-:-:S13]  /*0020*/  ISETP.GT.U32.AND P0, PT, R9, 0x9, PT ;  /* 0x000000090900780c */ /* 0x001fda0003f04070 */
[----:B------:R-:W-:Y:S05]  /*0030*/  @P0 EXIT ;  /* 0x000000000000094d */ /* 0x000fea0003800000 */
[----:B------:R-:W0:Y:S01]  /*0040*/  LDC.64 R2, c[0x0][0x380] ;  /* 0x0000e000ff027b82 */ /* 0x000e220000000a00 */
[----:B------:R-:W1:Y:S07]  /*0050*/  LDCU.64 UR4, c[0x0][0x358] ;  /* 0x00006b00ff0477ac */ /* 0x000e6e0008000a00 */
[----:B------:R-:W2:Y:S08]  /*0060*/  LDC.64 R4, c[0x0][0x388] ;  /* 0x0000e200ff047b82 */ /* 0x000eb00000000a00 */
[----:B------:R-:W3:Y:S01]  /*0070*/  LDC.64 R6, c[0x0][0x390] ;  /* 0x0000e400ff067b82 */ /* 0x000ee20000000a00 */
[----:B0-----:R-:W-:-:S06]  /*0080*/  IMAD.WIDE.U32 R2, R9, 0x4, R2 ;  /* 0x0000000409027825 */ /* 0x001fcc00078e0002 */
[----:B-1----:R-:W4:Y:S01]  /*0090*/  LDG.E R2, desc[UR4][R2.64] ;  /* 0x0000000402027981 */ /* 0x002f22000c1e1900 */
[----:B--2---:R-:W-:-:S06]  /*00a0*/  IMAD.WIDE.U32 R4, R9, 0x4, R4 ;  /* 0x0000000409047825 */ /* 0x004fcc00078e0004 */
[----:B------:R-:W4:Y:S01]  /*00b0*/  LDG.E R5, desc[UR4][R4.64] ;  /* 0x0000000404057981 */ /* 0x000f22000c1e1900 */
[----:B---3--:R-:W-:Y:S01]  /*00c0*/  IMAD.WIDE.U32 R6, R9, 0x4, R6 ;  /* 0x0000000409067825 */ /* 0x008fe200078e0006 */
[----:B----4-:R-:W-:-:S05]  /*00d0*/  IADD3 R9, PT, PT, R2, R5, RZ ;  /* 0x0000000502097210 */ /* 0x010fca0007ffe0ff */
[----:B------:R-:W-:Y:S01]  /*00e0*/  STG.E desc[UR4][R6.64], R9 ;  /* 0x0000000906007986 */ /* 0x000fe2000c101904 */
[----:B------:R-:W-:Y:S05]  /*00f0*/  EXIT ;  /* 0x000000000000794d */ /* 0x000fea0003800000 */
.L_x_0:
[----:B------:R-:W-:-:S00]  /*0100*/  BRA `(.L_x_0) ;  /* 0xfffffffc00fc7947 */ /* 0x000fc0000383ffff */
[----:B------:R-:W-:-:S00]  /*0110*/  NOP ;  /* 0x0000000000007918 */ /* 0x000fc00000000000 */
        /* <DEDUP_REMOVED lines=14> */
.L_x_2:


//--------------------- .text._Z9AddKerneliiPi    --------------------------
	.section	.text._Z9AddKerneliiPi,"ax",@progbits
	.align	128
        .global         _Z9AddKerneliiPi
        .type           _Z9AddKerneliiPi,@function
        .size           _Z9AddKerneliiPi,(.L_x_3 - _Z9AddKerneliiPi)
        .other          _Z9AddKerneliiPi,@"STO_CUDA_ENTRY STV_DEFAULT"
_Z9AddKerneliiPi:
.text._Z9AddKerneliiPi:
[----:B------:R-:W-:Y:S08]  /*0000*/  LDC R1, c[0x0][0x37c] ;  /* 0x0000df00ff017b82 */ /* 0x000ff00000000800 */
[----:B------:R-:W0:Y:S01]  /*0010*/  LDC.64 R4, c[0x0][0x380] ;  /* 0x0000e000ff047b82 */ /* 0x000e220000000a00 */
[----:B------:R-:W1:Y:S07]  /*0020*/  LDCU.64 UR4, c[0x0][0x358] ;  /* 0x00006b00ff0477ac */ /* 0x000e6e0008000a00 */
[----:B------:R-:W1:Y:S01]  /*0030*/  LDC.64 R2, c[0x0][0x388] ;  /* 0x0000e200ff027b82 */ /* 0x000e620000000a00 */
[----:B0-----:R-:W-:-:S05]  /*0040*/  IADD3 R5, PT, PT, R5, R4, RZ ;  /* 0x0000000405057210 */ /* 0x001fca0007ffe0ff */
[----:B-1----:R-:W-:Y:S01]  /*0050*/  STG.E desc[UR4][R2.64], R5 ;  /* 0x0000000502007986 */ /* 0x002fe2000c101904 */
[----:B------:R-:W-:Y:S05]  /*0060*/  EXIT ;  /* 0x000000000000794d */ /* 0x000fea0003800000 */
.L_x_1:
        /* <DEDUP_REMOVED lines=9> */
.L_x_3:


//--------------------- .nv.shared.reserved.0     --------------------------
	.section	.nv.shared.reserved.0,"aw",@nobits
	.weak		__nv_reservedSMEM_offset_0_alias
	.size		__nv_reservedSMEM_offset_0_alias, 0, 64
	.other		__nv_reservedSMEM_offset_0_alias,@"STO_CUDA_RESERVED_SHARED STV_DEFAULT"
__nv_reservedSMEM_offset_0_alias:
	.zero		0
	.zero		64


//--------------------- .nv.constant0._Z13AddPlusKernelPiS_S_ --------------------------
	.section	.nv.constant0._Z13AddPlusKernelPiS_S_,"a",@progbits
	.sectionflags	@""
	.align	4
.nv.constant0._Z13AddPlusKernelPiS_S_:
	.zero		920


//--------------------- .nv.constant0._Z9AddKerneliiPi --------------------------
	.section	.nv.constant0._Z9AddKerneliiPi,"a",@progbits
	.sectionflags	@""
	.align	4
.nv.constant0._Z9AddKerneliiPi:
	.zero		912


//--------------------- SYMBOLS --------------------------

	.type		.nv.reservedSmem.offset0,@object
	.size		.nv.reservedSmem.offset0,0x4
